	.headerflags	@"EF_CUDA_TEXMODE_UNIFIED EF_CUDA_64BIT_ADDRESS EF_CUDA_ACCELERATORS EF_CUDA_SM90 EF_CUDA_VIRTUAL_SM(EF_CUDA_SM90)"
	.elftype	@"ET_EXEC"


//--------------------- .nv.info                  --------------------------
	.section	.nv.info,"",@"SHT_CUDA_INFO"
	.align	4


	//----- nvinfo : EIATTR_REGCOUNT
	.align		4
        /*0000*/ 	.byte	0x04, 0x2f
        /*0002*/ 	.short	(.L_3 - .L_2)
	.align		4
.L_2:
        /*0004*/ 	.word	index@(triton_poi_fused__native_batch_norm_legit_no_training_silu_19)
        /*0008*/ 	.word	0x00000011


	//----- nvinfo : EIATTR_MIN_STACK_SIZE
	.align		4
.L_3:
        /*000c*/ 	.byte	0x04, 0x12
        /*000e*/ 	.short	(.L_5 - .L_4)
	.align		4
.L_4:
        /*0010*/ 	.word	index@(triton_poi_fused__native_batch_norm_legit_no_training_silu_19)
        /*0014*/ 	.word	0x00000000


	//----- nvinfo : EIATTR_FRAME_SIZE
	.align		4
.L_5:
        /*0018*/ 	.byte	0x04, 0x11
        /*001a*/ 	.short	(.L_7 - .L_6)
	.align		4
.L_6:
        /*001c*/ 	.word	index@(triton_poi_fused__native_batch_norm_legit_no_training_silu_19)
        /*0020*/ 	.word	0x00000000


	//----- nvinfo : EIATTR_MIN_STACK_SIZE
	.align		4
.L_7:
        /*0024*/ 	.byte	0x04, 0x12
        /*0026*/ 	.short	(.L_9 - .L_8)
	.align		4
.L_8:
        /*0028*/ 	.word	index@(triton_poi_fused__native_batch_norm_legit_no_training_silu_19)
        /*002c*/ 	.word	0x00000000
.L_9:


//--------------------- .nv.info.triton_poi_fused__native_batch_norm_legit_no_training_silu_19 --------------------------
	.section	.nv.info.triton_poi_fused__native_batch_norm_legit_no_training_silu_19,"",@"SHT_CUDA_INFO"
	.sectionflags	@""
	.align	4


	//----- nvinfo : EIATTR_CUDA_API_VERSION
	.align		4
        /*0000*/ 	.byte	0x04, 0x37
        /*0002*/ 	.short	(.L_11 - .L_10)
.L_10:
        /*0004*/ 	.word	0x0000007c


	//----- nvinfo : EIATTR_KPARAM_INFO
	.align		4
.L_11:
        /*0008*/ 	.byte	0x04, 0x17
        /*000a*/ 	.short	(.L_13 - .L_12)
.L_12:
        /*000c*/ 	.word	0x00000000
        /*0010*/ 	.short	0x0006
        /*0012*/ 	.short	0x0030
        /*0014*/ 	.byte	0x00, 0xf0, 0x11, 0x00


	//----- nvinfo : EIATTR_KPARAM_INFO
	.align		4
.L_13:
        /*0018*/ 	.byte	0x04, 0x17
        /*001a*/ 	.short	(.L_15 - .L_14)
.L_14:
        /*001c*/ 	.word	0x00000000
        /*0020*/ 	.short	0x0005
        /*0022*/ 	.short	0x0028
        /*0024*/ 	.byte	0x00, 0xf4, 0x21, 0x00


	//----- nvinfo : EIATTR_KPARAM_INFO
	.align		4
.L_15:
        /*0028*/ 	.byte	0x04, 0x17
        /*002a*/ 	.short	(.L_17 - .L_16)
.L_16:
        /*002c*/ 	.word	0x00000000
        /*0030*/ 	.short	0x0004
        /*0032*/ 	.short	0x0020
        /*0034*/ 	.byte	0x00, 0xf4, 0x21, 0x00


	//----- nvinfo : EIATTR_KPARAM_INFO
	.align		4
.L_17:
        /*0038*/ 	.byte	0x04, 0x17
        /*003a*/ 	.short	(.L_19 - .L_18)
.L_18:
        /*003c*/ 	.word	0x00000000
        /*0040*/ 	.short	0x0003
        /*0042*/ 	.short	0x0018
        /*0044*/ 	.byte	0x00, 0xf4, 0x21, 0x00


	//----- nvinfo : EIATTR_KPARAM_INFO
	.align		4
.L_19:
        /*0048*/ 	.byte	0x04, 0x17
        /*004a*/ 	.short	(.L_21 - .L_20)
.L_20:
        /*004c*/ 	.word	0x00000000
        /*0050*/ 	.short	0x0002
        /*0052*/ 	.short	0x0010
        /*0054*/ 	.byte	0x00, 0xf4, 0x21, 0x00


	//----- nvinfo : EIATTR_KPARAM_INFO
	.align		4
.L_21:
        /*0058*/ 	.byte	0x04, 0x17
        /*005a*/ 	.short	(.L_23 - .L_22)
.L_22:
        /*005c*/ 	.word	0x00000000
        /*0060*/ 	.short	0x0001
        /*0062*/ 	.short	0x0008
        /*0064*/ 	.byte	0x00, 0xf4, 0x21, 0x00


	//----- nvinfo : EIATTR_KPARAM_INFO
	.align		4
.L_23:
        /*0068*/ 	.byte	0x04, 0x17
        /*006a*/ 	.short	(.L_25 - .L_24)
.L_24:
        /*006c*/ 	.word	0x00000000
        /*0070*/ 	.short	0x0000
        /*0072*/ 	.short	0x0000
        /*0074*/ 	.byte	0x00, 0xf4, 0x21, 0x00


	//----- nvinfo : EIATTR_SPARSE_MMA_MASK
	.align		4
.L_25:
        /*0078*/ 	.byte	0x03, 0x50
        /*007a*/ 	.short	0x0000


	//----- nvinfo : EIATTR_MAXREG_COUNT
	.align		4
        /*007c*/ 	.byte	0x03, 0x1b
        /*007e*/ 	.short	0x00ff


	//----- nvinfo : EIATTR_EXIT_INSTR_OFFSETS
	.align		4
        /*0080*/ 	.byte	0x04, 0x1c
        /*0082*/ 	.short	(.L_27 - .L_26)


	//   ....[0]....
.L_26:
        /*0084*/ 	.word	0x00000530


	//----- nvinfo : EIATTR_REQNTID
	.align		4
.L_27:
        /*0088*/ 	.byte	0x04, 0x10
        /*008a*/ 	.short	(.L_29 - .L_28)
.L_28:
        /*008c*/ 	.word	0x00000080
        /*0090*/ 	.word	0x00000001
        /*0094*/ 	.word	0x00000001


	//----- nvinfo : EIATTR_CBANK_PARAM_SIZE
	.align		4
.L_29:
        /*0098*/ 	.byte	0x03, 0x19
        /*009a*/ 	.short	0x0034


	//----- nvinfo : EIATTR_PARAM_CBANK
	.align		4
        /*009c*/ 	.byte	0x04, 0x0a
        /*009e*/ 	.short	(.L_31 - .L_30)
	.align		4
.L_30:
        /*00a0*/ 	.word	index@(.nv.constant0.triton_poi_fused__native_batch_norm_legit_no_training_silu_19)
        /*00a4*/ 	.short	0x0210
        /*00a6*/ 	.short	0x0034


	//----- nvinfo : EIATTR_SW_WAR
	.align		4
.L_31:
        /*00a8*/ 	.byte	0x04, 0x36
        /*00aa*/ 	.short	(.L_33 - .L_32)
.L_32:
        /*00ac*/ 	.word	0x00000008
.L_33:


//--------------------- .nv.callgraph             --------------------------
	.section	.nv.callgraph,"",@"SHT_CUDA_CALLGRAPH"
	.align	4
	.sectionentsize	8
	.align		4
        /*0000*/ 	.word	0x00000000
	.align		4
        /*0004*/ 	.word	0xffffffff
	.align		4
        /*0008*/ 	.word	0x00000000
	.align		4
        /*000c*/ 	.word	0xfffffffe
	.align		4
        /*0010*/ 	.word	0x00000000
	.align		4
        /*0014*/ 	.word	0xfffffffd
	.align		4
        /*0018*/ 	.word	0x00000000
	.align		4
        /*001c*/ 	.word	0xfffffffc


//--------------------- .nv.constant4             --------------------------
	.section	.nv.constant4,"a",@progbits
	.align	8
	.align		8
.nv.constant4:
        /*0000*/ 	.dword	_$_str
	.align		8
        /*0008*/ 	.dword	_$_str_$_2


//--------------------- .text.triton_poi_fused__native_batch_norm_legit_no_training_silu_19 --------------------------
	.section	.text.triton_poi_fused__native_batch_norm_legit_no_training_silu_19,"ax",@progbits
	.align	128
        .global         triton_poi_fused__native_batch_norm_legit_no_training_silu_19
        .type           triton_poi_fused__native_batch_norm_legit_no_training_silu_19,@function
        .size           triton_poi_fused__native_batch_norm_legit_no_training_silu_19,(.L_x_1 - triton_poi_fused__native_batch_norm_legit_no_training_silu_19)
        .other          triton_poi_fused__native_batch_norm_legit_no_training_silu_19,@"STO_CUDA_ENTRY STV_DEFAULT"
triton_poi_fused__native_batch_norm_legit_no_training_silu_19:
.text.triton_poi_fused__native_batch_norm_legit_no_training_silu_19:
[----:B------:R-:W-:Y:S01]  /*0000*/  LDC R1, c[0x0][0x28] ;  /* 0x00000a00ff017b82 */ /* 0x000fe20000000800 */
[----:B------:R-:W1:Y:S07]  /*0010*/  S2R R0, SR_TID.X ;  /* 0x0000000000007919 */ /* 0x000e6e0000002100 */
[----:B------:R-:W2:Y:S01]  /*0020*/  LDC.64 R2, c[0x0][0x228] ;  /* 0x00008a00ff027b82 */ /* 0x000ea20000000a00 */
[----:B------:R-:W-:Y:S01]  /*0030*/  ULDC.64 UR4, c[0x0][0x208] ;  /* 0x0000820000047ab9 */ /* 0x000fe20000000a00 */
[----:B------:R-:W3:Y:S06]  /*0040*/  S2R R7, SR_CTAID.X ;  /* 0x0000000000077919 */ /* 0x000eec0000002500 */
[----:B------:R-:W4:Y:S08]  /*0050*/  LDC.64 R8, c[0x0][0x230] ;  /* 0x00008c00ff087b82 */ /* 0x000f300000000a00 */
[----:B------:R-:W5:Y:S01]  /*0060*/  LDC.64 R10, c[0x0][0x238] ;  /* 0x00008e00ff0a7b82 */ /* 0x000f620000000a00 */
[----:B-1----:R-:W-:-:S02]  /*0070*/  SHF.L.U32 R0, R0, 0x1, RZ ;  /* 0x0000000100007819 */ /* 0x002fc400000006ff */
[----:B---3--:R-:W-:Y:S02]  /*0080*/  SHF.R.S32.HI R5, RZ, 0x17, R7 ;  /* 0x00000017ff057819 */ /* 0x008fe40000011407 */
[----:B------:R-:W-:Y:S02]  /*0090*/  LOP3.LUT R0, R0, 0xfe, RZ, 0xc0, !PT ;  /* 0x000000fe00007812 */ /* 0x000fe400078ec0ff */
[----:B------:R-:W-:Y:S02]  /*00a0*/  SGXT R5, R5, 0x1 ;  /* 0x000000010505781a */ /* 0x000fe40000000200 */
[----:B------:R-:W-:Y:S02]  /*00b0*/  LEA R0, R7, R0, 0x8 ;  /* 0x0000000007007211 */ /* 0x000fe400078e40ff */
[----:B------:R-:W1:Y:S02]  /*00c0*/  LDC.64 R6, c[0x0][0x220] ;  /* 0x00008800ff067b82 */ /* 0x000e640000000a00 */
[----:B------:R-:W-:-:S04]  /*00d0*/  LEA.HI R5, R5, R0, RZ, 0x8 ;  /* 0x0000000005057211 */ /* 0x000fc800078f40ff */
[----:B------:R-:W-:-:S04]  /*00e0*/  LOP3.LUT R5, R5, 0xffffff00, RZ, 0xc0, !PT ;  /* 0xffffff0005057812 */ /* 0x000fc800078ec0ff */
[----:B------:R-:W-:Y:S02]  /*00f0*/  IADD3 R13, R0, -R5, RZ ;  /* 0x80000005000d7210 */ /* 0x000fe40007ffe0ff */
[----:B------:R-:W3:Y:S03]  /*0100*/  LDC.64 R4, c[0x0][0x218] ;  /* 0x00008600ff047b82 */ /* 0x000ee60000000a00 */
[----:B--2---:R-:W-:-:S06]  /*0110*/  IMAD.WIDE R2, R13, 0x4, R2 ;  /* 0x000000040d027825 */ /* 0x004fcc00078e0202 */
[----:B------:R-:W2:Y:S01]  /*0120*/  LDG.E.EL.64 R2, desc[UR4][R2.64] ;  /* 0x0000000402027981 */ /* 0x000ea2000c2e1b00 */
[----:B-1----:R-:W-:-:S04]  /*0130*/  IMAD.WIDE R6, R13, 0x4, R6 ;  /* 0x000000040d067825 */ /* 0x002fc800078e0206 */
[C---:B----4-:R-:W-:Y:S02]  /*0140*/  IMAD.WIDE R8, R13.reuse, 0x4, R8 ;  /* 0x000000040d087825 */ /* 0x050fe400078e0208 */
[----:B------:R-:W4:Y:S02]  /*0150*/  LDG.E.EL.64 R6, desc[UR4][R6.64] ;  /* 0x0000000406067981 */ /* 0x000f24000c2e1b00 */
[----:B-----5:R-:W-:Y:S02]  /*0160*/  IMAD.WIDE R10, R13, 0x4, R10 ;  /* 0x000000040d0a7825 */ /* 0x020fe400078e020a */
[----:B------:R-:W5:Y:S02]  /*0170*/  LDG.E.EL.64 R8, desc[UR4][R8.64] ;  /* 0x0000000408087981 */ /* 0x000f64000c2e1b00 */
[----:B---3--:R-:W-:Y:S02]  /*0180*/  IMAD.WIDE R4, R0, 0x4, R4 ;  /* 0x0000000400047825 */ /* 0x008fe400078e0204 */
[----:B------:R-:W5:Y:S04]  /*0190*/  LDG.E.EL.64 R10, desc[UR4][R10.64] ;  /* 0x000000040a0a7981 */ /* 0x000f68000c2e1b00 */
[----:B------:R-:W4:Y:S01]  /*01a0*/  LDG.E.64 R4, desc[UR4][R4.64] ;  /* 0x0000000404047981 */ /* 0x000f22000c1e1b00 */
[----:B--2---:R-:W-:Y:S01]  /*01b0*/  FADD R2, R2, 0.0010000000474974513054 ;  /* 0x3a83126f02027421 */ /* 0x004fe20000000000 */
[----:B------:R-:W-:-:S03]  /*01c0*/  FADD R3, R3, 0.0010000000474974513054 ;  /* 0x3a83126f03037421 */ /* 0x000fc60000000000 */
[----:B------:R-:W1:Y:S08]  /*01d0*/  MUFU.SQRT R12, R2 ;  /* 0x00000002000c7308 */ /* 0x000e700000002000 */
[----:B------:R-:W2:Y:S01]  /*01e0*/  MUFU.SQRT R13, R3 ;  /* 0x00000003000d7308 */ /* 0x000ea20000002000 */
[C---:B-1----:R-:W-:Y:S02]  /*01f0*/  FSETP.GT.AND P0, PT, R12.reuse, 8.50705917302346158658e+37, PT ;  /* 0x7e8000000c00780b */ /* 0x042fe40003f04000 */
[----:B------:R-:W-:-:S02]  /*0200*/  FSETP.GEU.AND P2, PT, R12, 1.175494350822287508e-38, PT ;  /* 0x008000000c00780b */ /* 0x000fc40003f4e000 */
[C---:B--2---:R-:W-:Y:S02]  /*0210*/  FSETP.GT.AND P1, PT, R13.reuse, 8.50705917302346158658e+37, PT ;  /* 0x7e8000000d00780b */ /* 0x044fe40003f24000 */
[----:B------:R-:W-:-:S07]  /*0220*/  FSETP.GEU.AND P3, PT, R13, 1.175494350822287508e-38, PT ;  /* 0x008000000d00780b */ /* 0x000fce0003f6e000 */
[----:B------:R-:W-:Y:S01]  /*0230*/  @P0 FMUL R12, R12, 0.25 ;  /* 0x3e8000000c0c0820 */ /* 0x000fe20000400000 */
[----:B------:R-:W-:-:S03]  /*0240*/  HFMA2.MMA R2, -RZ, RZ, 1.625, 0 ;  /* 0x3e800000ff027435 */ /* 0x000fc600000001ff */
[----:B------:R-:W-:Y:S01]  /*0250*/  @!P2 FMUL R12, R12, 16777216 ;  /* 0x4b8000000c0ca820 */ /* 0x000fe20000400000 */
[----:B------:R-:W-:-:S05]  /*0260*/  @P1 FMUL R13, R13, 0.25 ;  /* 0x3e8000000d0d1820 */ /* 0x000fca0000400000 */
[----:B------:R-:W1:Y:S01]  /*0270*/  MUFU.RCP R12, R12 ;  /* 0x0000000c000c7308 */ /* 0x000e620000001000 */
[----:B------:R-:W-:Y:S01]  /*0280*/  @!P3 FMUL R13, R13, 16777216 ;  /* 0x4b8000000d0db820 */ /* 0x000fe20000400000 */
[----:B------:R-:W-:-:S06]  /*0290*/  FSEL R3, R2, 1, P0 ;  /* 0x3f80000002037808 */ /* 0x000fcc0000000000 */
[----:B------:R-:W2:Y:S01]  /*02a0*/  MUFU.RCP R13, R13 ;  /* 0x0000000d000d7308 */ /* 0x000ea20000001000 */
[----:B------:R-:W-:Y:S01]  /*02b0*/  @!P2 FMUL R3, R3, 16777216 ;  /* 0x4b8000000303a820 */ /* 0x000fe20000400000 */
[----:B------:R-:W-:Y:S01]  /*02c0*/  FSEL R14, R2, 1, P1 ;  /* 0x3f800000020e7808 */ /* 0x000fe20000800000 */
[----:B----4-:R-:W-:Y:S02]  /*02d0*/  FADD R4, R4, -R6 ;  /* 0x8000000604047221 */ /* 0x010fe40000000000 */
[----:B-1----:R-:W-:Y:S02]  /*02e0*/  FMUL R3, R12, R3 ;  /* 0x000000030c037220 */ /* 0x002fe40000400000 */
[----:B------:R-:W-:Y:S01]  /*02f0*/  @!P3 FMUL R14, R14, 16777216 ;  /* 0x4b8000000e0eb820 */ /* 0x000fe20000400000 */
[----:B------:R-:W-:Y:S01]  /*0300*/  FADD R5, R5, -R7 ;  /* 0x8000000705057221 */ /* 0x000fe20000000000 */
[----:B------:R-:W-:Y:S02]  /*0310*/  FMUL R3, R4, R3 ;  /* 0x0000000304037220 */ /* 0x000fe40000400000 */
[----:B--2---:R-:W-:-:S02]  /*0320*/  FMUL R14, R13, R14 ;  /* 0x0000000e0d0e7220 */ /* 0x004fc40000400000 */
[----:B-----5:R-:W-:Y:S02]  /*0330*/  FFMA R8, R8, R3, R10 ;  /* 0x0000000308087223 */ /* 0x020fe4000000000a */
[----:B------:R-:W-:Y:S02]  /*0340*/  FMUL R14, R5, R14 ;  /* 0x0000000e050e7220 */ /* 0x000fe40000400000 */
[----:B------:R-:W-:Y:S02]  /*0350*/  FADD R3, RZ, -R8 ;  /* 0x80000008ff037221 */ /* 0x000fe40000000000 */
[----:B------:R-:W-:Y:S02]  /*0360*/  FFMA R9, R9, R14, R11 ;  /* 0x0000000e09097223 */ /* 0x000fe4000000000b */
[----:B------:R-:W-:Y:S02]  /*0370*/  FMUL R4, R3, 1.4426950216293334961 ;  /* 0x3fb8aa3b03047820 */ /* 0x000fe40000400000 */
[----:B------:R-:W-:-:S04]  /*0380*/  FADD R3, RZ, -R9 ;  /* 0x80000009ff037221 */ /* 0x000fc80000000000 */
[----:B------:R-:W-:Y:S01]  /*0390*/  FMUL R6, R3, 1.4426950216293334961 ;  /* 0x3fb8aa3b03067820 */ /* 0x000fe20000400000 */
[----:B------:R-:W-:-:S04]  /*03a0*/  FSETP.GEU.AND P0, PT, R4, -126, PT ;  /* 0xc2fc00000400780b */ /* 0x000fc80003f0e000 */
[----:B------:R-:W-:-:S09]  /*03b0*/  FSETP.GEU.AND P1, PT, R6, -126, PT ;  /* 0xc2fc00000600780b */ /* 0x000fd20003f2e000 */
[----:B------:R-:W-:-:S04]  /*03c0*/  @!P0 FMUL R4, R4, 0.5 ;  /* 0x3f00000004048820 */ /* 0x000fc80000400000 */
[----:B------:R-:W-:Y:S01]  /*03d0*/  @!P1 FMUL R6, R6, 0.5 ;  /* 0x3f00000006069820 */ /* 0x000fe20000400000 */
[----:B------:R-:W1:Y:S08]  /*03e0*/  MUFU.EX2 R3, R4 ;  /* 0x0000000400037308 */ /* 0x000e700000000800 */
[----:B------:R-:W2:Y:S01]  /*03f0*/  MUFU.EX2 R5, R6 ;  /* 0x0000000600057308 */ /* 0x000ea20000000800 */
[----:B-1----:R-:W-:-:S04]  /*0400*/  @!P0 FMUL R3, R3, R3 ;  /* 0x0000000303038220 */ /* 0x002fc80000400000 */
[----:B------:R-:W-:Y:S01]  /*0410*/  FADD R7, R3, 1 ;  /* 0x3f80000003077421 */ /* 0x000fe20000000000 */
[----:B--2---:R-:W-:-:S04]  /*0420*/  @!P1 FMUL R5, R5, R5 ;  /* 0x0000000505059220 */ /* 0x004fc80000400000 */
[----:B------:R-:W-:Y:S01]  /*0430*/  FADD R10, R5, 1 ;  /* 0x3f800000050a7421 */ /* 0x000fe20000000000 */
[----:B------:R-:W-:Y:S01]  /*0440*/  FSETP.GT.AND P0, PT, R7, 8.50705917302346158658e+37, PT ;  /* 0x7e8000000700780b */ /* 0x000fe20003f04000 */
[----:B------:R-:W1:Y:S03]  /*0450*/  LDC.64 R4, c[0x0][0x210] ;  /* 0x00008400ff047b82 */ /* 0x000e660000000a00 */
[----:B------:R-:W-:-:S09]  /*0460*/  FSETP.GT.AND P1, PT, R10, 8.50705917302346158658e+37, PT ;  /* 0x7e8000000a00780b */ /* 0x000fd20003f24000 */
[----:B------:R-:W-:-:S04]  /*0470*/  @P0 FMUL R7, R7, 0.25 ;  /* 0x3e80000007070820 */ /* 0x000fc80000400000 */
[----:B------:R-:W-:Y:S02]  /*0480*/  @P1 FMUL R10, R10, 0.25 ;  /* 0x3e8000000a0a1820 */ /* 0x000fe40000400000 */
[----:B------:R-:W2:Y:S08]  /*0490*/  MUFU.RCP R7, R7 ;  /* 0x0000000700077308 */ /* 0x000eb00000001000 */
[----:B------:R-:W3:Y:S01]  /*04a0*/  MUFU.RCP R10, R10 ;  /* 0x0000000a000a7308 */ /* 0x000ee20000001000 */
[----:B------:R-:W-:-:S02]  /*04b0*/  FSEL R6, R2, 1, P0 ;  /* 0x3f80000002067808 */ /* 0x000fc40000000000 */
[----:B------:R-:W-:-:S03]  /*04c0*/  FSEL R3, R2, 1, P1 ;  /* 0x3f80000002037808 */ /* 0x000fc60000800000 */
[----:B--2---:R-:W-:-:S04]  /*04d0*/  FMUL R11, R7, R6 ;  /* 0x00000006070b7220 */ /* 0x004fc80000400000 */
[----:B------:R-:W-:Y:S01]  /*04e0*/  FMUL R8, R8, R11 ;  /* 0x0000000b08087220 */ /* 0x000fe20000400000 */
[----:B---3--:R-:W-:Y:S01]  /*04f0*/  FMUL R6, R10, R3 ;  /* 0x000000030a067220 */ /* 0x008fe20000400000 */
[----:B-1----:R-:W-:-:S04]  /*0500*/  IMAD.WIDE R2, R0, 0x4, R4 ;  /* 0x0000000400027825 */ /* 0x002fc800078e0204 */
[----:B------:R-:W-:-:S05]  /*0510*/  FMUL R9, R9, R6 ;  /* 0x0000000609097220 */ /* 0x000fca0000400000 */
[----:B------:R-:W-:Y:S01]  /*0520*/  STG.E.64 desc[UR4][R2.64], R8 ;  /* 0x0000000802007986 */ /* 0x000fe2000c101b04 */
[----:B------:R-:W-:Y:S05]  /*0530*/  EXIT ;  /* 0x000000000000794d */ /* 0x000fea0003800000 */
.L_x_0:
[----:B------:R-:W-:-:S00]  /*0540*/  BRA `(.L_x_0) ;  /* 0xfffffffc00fc7947 */ /* 0x000fc0000383ffff */
[----:B------:R-:W-:-:S00]  /*0550*/  NOP ;  /* 0x0000000000007918 */ /* 0x000fc00000000000 */
        /* <DEDUP_REMOVED lines=10> */
.L_x_1:


//--------------------- .nv.global.init           --------------------------
	.section	.nv.global.init,"aw",@progbits
.nv.global.init:
	.type		_$_str,@object
	.size		_$_str,(_$_str_$_2 - _$_str)
_$_str:
        /*0000*/ 	.byte	0x5f, 0x5f, 0x43, 0x55, 0x44, 0x41, 0x5f, 0x46, 0x54, 0x5a, 0x00
	.type		_$_str_$_2,@object
	.size		_$_str_$_2,(.L_1 - _$_str_$_2)
_$_str_$_2:
        /*000b*/ 	.byte	0x5f, 0x5f, 0x43, 0x55, 0x44, 0x41, 0x5f, 0x50, 0x52, 0x45, 0x43, 0x5f, 0x53, 0x51, 0x52, 0x54
        /*001b*/ 	.byte	0x00
.L_1:


//--------------------- .nv.constant0.triton_poi_fused__native_batch_norm_legit_no_training_silu_19 --------------------------
	.section	.nv.constant0.triton_poi_fused__native_batch_norm_legit_no_training_silu_19,"a",@progbits
	.sectionflags	@""
	.align	4
.nv.constant0.triton_poi_fused__native_batch_norm_legit_no_training_silu_19:
	.zero		580
